	.headerflags	@"EF_CUDA_TEXMODE_UNIFIED EF_CUDA_64BIT_ADDRESS EF_CUDA_ACCELERATORS EF_CUDA_SM90 EF_CUDA_VIRTUAL_SM(EF_CUDA_SM90)"
	.elftype	@"ET_EXEC"


//--------------------- .nv.info                  --------------------------
	.section	.nv.info,"",@"SHT_CUDA_INFO"
	.align	4


	//----- nvinfo : EIATTR_REGCOUNT
	.align		4
        /*0000*/ 	.byte	0x04, 0x2f
        /*0002*/ 	.short	(.L_2 - .L_1)
	.align		4
.L_1:
        /*0004*/ 	.word	index@(triton_poi_fused_add_div_log_sigmoid_forward_mean_mul_neg_0)
        /*0008*/ 	.word	0x00000023


	//----- nvinfo : EIATTR_MIN_STACK_SIZE
	.align		4
.L_2:
        /*000c*/ 	.byte	0x04, 0x12
        /*000e*/ 	.short	(.L_4 - .L_3)
	.align		4
.L_3:
        /*0010*/ 	.word	index@(triton_poi_fused_add_div_log_sigmoid_forward_mean_mul_neg_0)
        /*0014*/ 	.word	0x00000000


	//----- nvinfo : EIATTR_FRAME_SIZE
	.align		4
.L_4:
        /*0018*/ 	.byte	0x04, 0x11
        /*001a*/ 	.short	(.L_6 - .L_5)
	.align		4
.L_5:
        /*001c*/ 	.word	index@(triton_poi_fused_add_div_log_sigmoid_forward_mean_mul_neg_0)
        /*0020*/ 	.word	0x00000000


	//----- nvinfo : EIATTR_MIN_STACK_SIZE
	.align		4
.L_6:
        /*0024*/ 	.byte	0x04, 0x12
        /*0026*/ 	.short	(.L_8 - .L_7)
	.align		4
.L_7:
        /*0028*/ 	.word	index@(triton_poi_fused_add_div_log_sigmoid_forward_mean_mul_neg_0)
        /*002c*/ 	.word	0x00000000
.L_8:


//--------------------- .nv.info.triton_poi_fused_add_div_log_sigmoid_forward_mean_mul_neg_0 --------------------------
	.section	.nv.info.triton_poi_fused_add_div_log_sigmoid_forward_mean_mul_neg_0,"",@"SHT_CUDA_INFO"
	.sectionflags	@""
	.align	4


	//----- nvinfo : EIATTR_CUDA_API_VERSION
	.align		4
        /*0000*/ 	.byte	0x04, 0x37
        /*0002*/ 	.short	(.L_10 - .L_9)
.L_9:
        /*0004*/ 	.word	0x0000007c


	//----- nvinfo : EIATTR_KPARAM_INFO
	.align		4
.L_10:
        /*0008*/ 	.byte	0x04, 0x17
        /*000a*/ 	.short	(.L_12 - .L_11)
.L_11:
        /*000c*/ 	.word	0x00000000
        /*0010*/ 	.short	0x0004
        /*0012*/ 	.short	0x0020
        /*0014*/ 	.byte	0x00, 0xf0, 0x11, 0x00


	//----- nvinfo : EIATTR_KPARAM_INFO
	.align		4
.L_12:
        /*0018*/ 	.byte	0x04, 0x17
        /*001a*/ 	.short	(.L_14 - .L_13)
.L_13:
        /*001c*/ 	.word	0x00000000
        /*0020*/ 	.short	0x0003
        /*0022*/ 	.short	0x0018
        /*0024*/ 	.byte	0x00, 0xf4, 0x21, 0x00


	//----- nvinfo : EIATTR_KPARAM_INFO
	.align		4
.L_14:
        /*0028*/ 	.byte	0x04, 0x17
        /*002a*/ 	.short	(.L_16 - .L_15)
.L_15:
        /*002c*/ 	.word	0x00000000
        /*0030*/ 	.short	0x0002
        /*0032*/ 	.short	0x0010
        /*0034*/ 	.byte	0x00, 0xf4, 0x21, 0x00


	//----- nvinfo : EIATTR_KPARAM_INFO
	.align		4
.L_16:
        /*0038*/ 	.byte	0x04, 0x17
        /*003a*/ 	.short	(.L_18 - .L_17)
.L_17:
        /*003c*/ 	.word	0x00000000
        /*0040*/ 	.short	0x0001
        /*0042*/ 	.short	0x0008
        /*0044*/ 	.byte	0x00, 0xf4, 0x21, 0x00


	//----- nvinfo : EIATTR_KPARAM_INFO
	.align		4
.L_18:
        /*0048*/ 	.byte	0x04, 0x17
        /*004a*/ 	.short	(.L_20 - .L_19)
.L_19:
        /*004c*/ 	.word	0x00000000
        /*0050*/ 	.short	0x0000
        /*0052*/ 	.short	0x0000
        /*0054*/ 	.byte	0x00, 0xf4, 0x21, 0x00


	//----- nvinfo : EIATTR_SPARSE_MMA_MASK
	.align		4
.L_20:
        /*0058*/ 	.byte	0x03, 0x50
        /*005a*/ 	.short	0x0000


	//----- nvinfo : EIATTR_MAXREG_COUNT
	.align		4
        /*005c*/ 	.byte	0x03, 0x1b
        /*005e*/ 	.short	0x00ff


	//----- nvinfo : EIATTR_EXIT_INSTR_OFFSETS
	.align		4
        /*0060*/ 	.byte	0x04, 0x1c
        /*0062*/ 	.short	(.L_22 - .L_21)


	//   ....[0]....
.L_21:
        /*0064*/ 	.word	0x00000ea0


	//   ....[1]....
        /*0068*/ 	.word	0x00000ec0


	//----- nvinfo : EIATTR_REQNTID
	.align		4
.L_22:
        /*006c*/ 	.byte	0x04, 0x10
        /*006e*/ 	.short	(.L_24 - .L_23)
.L_23:
        /*0070*/ 	.word	0x00000020
        /*0074*/ 	.word	0x00000001
        /*0078*/ 	.word	0x00000001


	//----- nvinfo : EIATTR_CRS_STACK_SIZE
	.align		4
.L_24:
        /*007c*/ 	.byte	0x04, 0x1e
        /*007e*/ 	.short	(.L_26 - .L_25)
.L_25:
        /*0080*/ 	.word	0x00000000


	//----- nvinfo : EIATTR_CBANK_PARAM_SIZE
	.align		4
.L_26:
        /*0084*/ 	.byte	0x03, 0x19
        /*0086*/ 	.short	0x0024


	//----- nvinfo : EIATTR_PARAM_CBANK
	.align		4
        /*0088*/ 	.byte	0x04, 0x0a
        /*008a*/ 	.short	(.L_28 - .L_27)
	.align		4
.L_27:
        /*008c*/ 	.word	index@(.nv.constant0.triton_poi_fused_add_div_log_sigmoid_forward_mean_mul_neg_0)
        /*0090*/ 	.short	0x0210
        /*0092*/ 	.short	0x0024


	//----- nvinfo : EIATTR_SW_WAR
	.align		4
.L_28:
        /*0094*/ 	.byte	0x04, 0x36
        /*0096*/ 	.short	(.L_30 - .L_29)
.L_29:
        /*0098*/ 	.word	0x00000008
.L_30:


//--------------------- .nv.callgraph             --------------------------
	.section	.nv.callgraph,"",@"SHT_CUDA_CALLGRAPH"
	.align	4
	.sectionentsize	8
	.align		4
        /*0000*/ 	.word	0x00000000
	.align		4
        /*0004*/ 	.word	0xffffffff
	.align		4
        /*0008*/ 	.word	0x00000000
	.align		4
        /*000c*/ 	.word	0xfffffffe
	.align		4
        /*0010*/ 	.word	0x00000000
	.align		4
        /*0014*/ 	.word	0xfffffffd
	.align		4
        /*0018*/ 	.word	0x00000000
	.align		4
        /*001c*/ 	.word	0xfffffffc


//--------------------- .nv.constant4             --------------------------
	.section	.nv.constant4,"a",@progbits
	.align	8
	.align		8
.nv.constant4:
        /*0000*/ 	.dword	_$_str


//--------------------- .text.triton_poi_fused_add_div_log_sigmoid_forward_mean_mul_neg_0 --------------------------
	.section	.text.triton_poi_fused_add_div_log_sigmoid_forward_mean_mul_neg_0,"ax",@progbits
	.align	128
        .global         triton_poi_fused_add_div_log_sigmoid_forward_mean_mul_neg_0
        .type           triton_poi_fused_add_div_log_sigmoid_forward_mean_mul_neg_0,@function
        .size           triton_poi_fused_add_div_log_sigmoid_forward_mean_mul_neg_0,(.L_x_11 - triton_poi_fused_add_div_log_sigmoid_forward_mean_mul_neg_0)
        .other          triton_poi_fused_add_div_log_sigmoid_forward_mean_mul_neg_0,@"STO_CUDA_ENTRY STV_DEFAULT"
triton_poi_fused_add_div_log_sigmoid_forward_mean_mul_neg_0:
.text.triton_poi_fused_add_div_log_sigmoid_forward_mean_mul_neg_0:
[----:B------:R-:W0:Y:S02]  /*0000*/  LDC R1, c[0x0][0x28] ;  /* 0x00000a00ff017b82 */ /* 0x000e240000000800 */
[----:B------:R-:W1:Y:S01]  /*0010*/  S2R R29, SR_TID.X ;  /* 0x00000000001d7919 */ /* 0x000e620000002100 */
[----:B------:R-:W2:Y:S01]  /*0020*/  LDC.64 R2, c[0x0][0x210] ;  /* 0x00008400ff027b82 */ /* 0x000ea20000000a00 */
[----:B------:R-:W-:Y:S01]  /*0030*/  HFMA2.MMA R4, -RZ, RZ, 0, 0 ;  /* 0x00000000ff047435 */ /* 0x000fe200000001ff */
[----:B------:R-:W-:Y:S01]  /*0040*/  ULDC.64 UR4, c[0x0][0x208] ;  /* 0x0000820000047ab9 */ /* 0x000fe20000000a00 */
[----:B------:R-:W3:Y:S05]  /*0050*/  S2R R0, SR_CTAID.X ;  /* 0x0000000000007919 */ /* 0x000eea0000002500 */
[----:B------:R-:W4:Y:S01]  /*0060*/  LDC.64 R10, c[0x0][0x218] ;  /* 0x00008600ff0a7b82 */ /* 0x000f220000000a00 */
[----:B-1----:R-:W-:-:S04]  /*0070*/  LOP3.LUT R5, R29, 0x3, RZ, 0xc0, !PT ;  /* 0x000000031d057812 */ /* 0x002fc800078ec0ff */
[----:B---3--:R-:W-:-:S04]  /*0080*/  LEA R5, R0, R5, 0x2 ;  /* 0x0000000500057211 */ /* 0x008fc800078e10ff */
[C---:B------:R-:W-:Y:S01]  /*0090*/  ISETP.GE.AND P0, PT, R5.reuse, 0x4, PT ;  /* 0x000000040500780c */ /* 0x040fe20003f06270 */
[----:B--2---:R-:W-:-:S12]  /*00a0*/  IMAD.WIDE R2, R5, 0x4, R2 ;  /* 0x0000000405027825 */ /* 0x004fd800078e0202 */
[----:B------:R-:W2:Y:S01]  /*00b0*/  @!P0 LDG.E R4, desc[UR4][R2.64] ;  /* 0x0000000402048981 */ /* 0x000ea2000c1e1900 */
[----:B------:R-:W-:Y:S02]  /*00c0*/  SHF.L.U32 R0, R5, 0x2, RZ ;  /* 0x0000000205007819 */ /* 0x000fe400000006ff */
[----:B------:R-:W-:-:S03]  /*00d0*/  MOV R13, RZ ;  /* 0x000000ff000d7202 */ /* 0x000fc60000000f00 */
[----:B----4-:R-:W-:-:S05]  /*00e0*/  IMAD.WIDE R10, R0, 0x4, R10 ;  /* 0x00000004000a7825 */ /* 0x010fca00078e020a */
[----:B------:R-:W3:Y:S01]  /*00f0*/  @!P0 LDG.E.EL R13, desc[UR4][R10.64] ;  /* 0x000000040a0d8981 */ /* 0x000ee2000c2e1900 */
[----:B------:R-:W-:-:S06]  /*0100*/  CS2R R6, SRZ ;  /* 0x0000000000067805 */ /* 0x000fcc000001ff00 */
[----:B------:R-:W4:Y:S01]  /*0110*/  @!P0 LDG.E.EL R6, desc[UR4][R10.64+0x4] ;  /* 0x000004040a068981 */ /* 0x000f22000c2e1900 */
[----:B------:R-:W-:-:S03]  /*0120*/  HFMA2.MMA R8, -RZ, RZ, 0, 0 ;  /* 0x00000000ff087435 */ /* 0x000fc600000001ff */
[----:B------:R-:W5:Y:S07]  /*0130*/  @!P0 LDG.E.EL R7, desc[UR4][R10.64+0x8] ;  /* 0x000008040a078981 */ /* 0x000f6e000c2e1900 */
[----:B------:R1:W4:Y:S01]  /*0140*/  @!P0 LDG.E.EL R8, desc[UR4][R10.64+0xc] ;  /* 0x00000c040a088981 */ /* 0x000322000c2e1900 */
[----:B------:R-:W-:Y:S01]  /*0150*/  BSSY B0, `(.L_x_0) ;  /* 0x000004d000007945 */ /* 0x000fe20003800000 */
[----:B--2---:R-:W-:-:S04]  /*0160*/  FADD R9, RZ, -|R4| ;  /* 0xc0000004ff097221 */ /* 0x004fc80000000000 */
[----:B------:R-:W-:-:S05]  /*0170*/  FMUL R12, R9, 1.4426950216293334961 ;  /* 0x3fb8aa3b090c7820 */ /* 0x000fca0000400000 */
[----:B------:R-:W-:Y:S01]  /*0180*/  FSETP.GEU.AND P0, PT, R12, -126, PT ;  /* 0xc2fc00000c00780b */ /* 0x000fe20003f0e000 */
[----:B---3--:R-:W-:-:S04]  /*0190*/  FADD R9, RZ, -R13 ;  /* 0x8000000dff097221 */ /* 0x008fc80000000000 */
[----:B------:R-:W-:-:S04]  /*01a0*/  FADD R14, RZ, -|R9| ;  /* 0xc0000009ff0e7221 */ /* 0x000fc80000000000 */
[----:B------:R-:W-:Y:S01]  /*01b0*/  FMUL R18, R14, 1.4426950216293334961 ;  /* 0x3fb8aa3b0e127820 */ /* 0x000fe20000400000 */
[----:B------:R-:W-:-:S03]  /*01c0*/  MOV R14, 0x3e800000 ;  /* 0x3e800000000e7802 */ /* 0x000fc60000000f00 */
[----:B------:R-:W-:-:S04]  /*01d0*/  @!P0 FMUL R12, R12, 0.5 ;  /* 0x3f0000000c0c8820 */ /* 0x000fc80000400000 */
[----:B------:R-:W2:Y:S02]  /*01e0*/  MUFU.EX2 R22, R12 ;  /* 0x0000000c00167308 */ /* 0x000ea40000000800 */
[----:B--2---:R-:W-:Y:S01]  /*01f0*/  @!P0 FMUL R22, R22, R22 ;  /* 0x0000001616168220 */ /* 0x004fe20000400000 */
[----:B------:R-:W-:-:S03]  /*0200*/  FSETP.GEU.AND P0, PT, R18, -126, PT ;  /* 0xc2fc00001200780b */ /* 0x000fc60003f0e000 */
[C---:B-1----:R-:W-:Y:S01]  /*0210*/  FADD.FTZ.RZ R10, R22.reuse, 1 ;  /* 0x3f800000160a7421 */ /* 0x042fe2000001c000 */
[----:B------:R-:W-:-:S04]  /*0220*/  ISETP.GE.U32.AND P1, PT, R22, 0x7f800000, PT ;  /* 0x7f8000001600780c */ /* 0x000fc80003f26070 */
[----:B------:R-:W-:Y:S01]  /*0230*/  IADD3 R11, R10, -0x3f400000, RZ ;  /* 0xc0c000000a0b7810 */ /* 0x000fe20007ffe0ff */
[----:B----4-:R-:W-:-:S03]  /*0240*/  FADD R10, RZ, -R6 ;  /* 0x80000006ff0a7221 */ /* 0x010fc60000000000 */
[----:B------:R-:W-:Y:S01]  /*0250*/  LOP3.LUT R23, R11, 0xff800000, RZ, 0xc0, !PT ;  /* 0xff8000000b177812 */ /* 0x000fe200078ec0ff */
[----:B------:R-:W-:Y:S01]  /*0260*/  FADD R12, RZ, -|R10| ;  /* 0xc000000aff0c7221 */ /* 0x000fe20000000000 */
[----:B------:R-:W-:Y:S01]  /*0270*/  @!P0 FMUL R18, R18, 0.5 ;  /* 0x3f00000012128820 */ /* 0x000fe20000400000 */
[----:B-----5:R-:W-:Y:S01]  /*0280*/  FADD R11, RZ, -R7 ;  /* 0x80000007ff0b7221 */ /* 0x020fe20000000000 */
[----:B------:R-:W-:Y:S01]  /*0290*/  IADD3 R17, -R23, 0x40800000, RZ ;  /* 0x4080000017117810 */ /* 0x000fe20007ffe1ff */
[----:B------:R-:W-:Y:S01]  /*02a0*/  FMUL R24, R12, 1.4426950216293334961 ;  /* 0x3fb8aa3b0c187820 */ /* 0x000fe20000400000 */
[----:B------:R-:W-:Y:S01]  /*02b0*/  IADD3 R15, R22, -R23, RZ ;  /* 0x80000017160f7210 */ /* 0x000fe20007ffe0ff */
[----:B------:R-:W1:Y:S01]  /*02c0*/  MUFU.EX2 R12, R18 ;  /* 0x00000012000c7308 */ /* 0x000e620000000800 */
[----:B------:R-:W-:Y:S01]  /*02d0*/  I2FP.F32.S32 R23, R23 ;  /* 0x0000001700177245 */ /* 0x000fe20000201400 */
[----:B------:R-:W-:Y:S01]  /*02e0*/  FFMA.FTZ R16, R17, R14, -1 ;  /* 0xbf80000011107423 */ /* 0x000fe2000001000e */
[----:B------:R-:W-:Y:S01]  /*02f0*/  FADD R17, RZ, -|R11| ;  /* 0xc000000bff117221 */ /* 0x000fe20000000000 */
[----:B------:R-:W-:-:S02]  /*0300*/  FSETP.GEU.AND P2, PT, R24, -126, PT ;  /* 0xc2fc00001800780b */ /* 0x000fc40003f4e000 */
[----:B------:R-:W-:Y:S01]  /*0310*/  FADD R20, R15, R16 ;  /* 0x000000100f147221 */ /* 0x000fe20000000000 */
[----:B------:R-:W-:Y:S01]  /*0320*/  HFMA2.MMA R15, -RZ, RZ, 1.3056640625, -1.8671875 ;  /* 0x3d39bf78ff0f7435 */ /* 0x000fe200000001ff */
[----:B------:R-:W-:Y:S01]  /*0330*/  FADD R16, RZ, -R8 ;  /* 0x80000008ff107221 */ /* 0x000fe20000000000 */
[----:B------:R-:W-:Y:S01]  /*0340*/  FMUL R28, R17, 1.4426950216293334961 ;  /* 0x3fb8aa3b111c7820 */ /* 0x000fe20000400000 */
[----:B------:R-:W-:Y:S02]  /*0350*/  FMUL R23, R23, 1.1920928955078125e-07 ;  /* 0x3400000017177820 */ /* 0x000fe40000400000 */
[----:B------:R-:W-:Y:S02]  /*0360*/  FADD R19, RZ, -|R16| ;  /* 0xc0000010ff137221 */ /* 0x000fe40000000000 */
[----:B------:R-:W-:Y:S01]  /*0370*/  FSETP.GEU.AND P3, PT, R28, -126, PT ;  /* 0xc2fc00001c00780b */ /* 0x000fe20003f6e000 */
[----:B-1----:R-:W-:Y:S01]  /*0380*/  @!P0 FMUL R12, R12, R12 ;  /* 0x0000000c0c0c8220 */ /* 0x002fe20000400000 */
[----:B------:R-:W-:Y:S01]  /*0390*/  FMUL R30, R19, 1.4426950216293334961 ;  /* 0x3fb8aa3b131e7820 */ /* 0x000fe20000400000 */
[----:B------:R-:W-:Y:S01]  /*03a0*/  FFMA.FTZ R17, R20, -R15, 0.10546888411045074463 ;  /* 0x3dd8001214117423 */ /* 0x000fe2000001080f */
[----:B------:R-:W-:Y:S01]  /*03b0*/  @!P2 FMUL R24, R24, 0.5 ;  /* 0x3f0000001818a820 */ /* 0x000fe20000400000 */
[----:B------:R-:W-:Y:S01]  /*03c0*/  FADD.FTZ.RZ R18, R12, 1 ;  /* 0x3f8000000c127421 */ /* 0x000fe2000001c000 */
[----:B------:R-:W-:Y:S01]  /*03d0*/  LOP3.LUT P0, RZ, R29, 0x1c, RZ, 0xc0, !PT ;  /* 0x0000001c1dff7812 */ /* 0x000fe2000780c0ff */
[----:B------:R-:W-:Y:S01]  /*03e0*/  FFMA.FTZ R17, R20, R17, -0.13229703903198242188 ;  /* 0xbe0778e014117423 */ /* 0x000fe20000010011 */
[----:B------:R-:W-:-:S02]  /*03f0*/  FSETP.GEU.AND P4, PT, R30, -126, PT ;  /* 0xc2fc00001e00780b */ /* 0x000fc40003f8e000 */
[----:B------:R-:W-:Y:S01]  /*0400*/  IADD3 R18, R18, -0x3f400000, RZ ;  /* 0xc0c0000012127810 */ /* 0x000fe20007ffe0ff */
[----:B------:R-:W-:Y:S02]  /*0410*/  FFMA.FTZ R19, R20, R17, 0.14491446316242218018 ;  /* 0x3e14647514137423 */ /* 0x000fe40000010011 */
[----:B------:R1:W2:Y:S01]  /*0420*/  MUFU.EX2 R17, R24 ;  /* 0x0000001800117308 */ /* 0x0002a20000000800 */
[----:B------:R-:W-:Y:S01]  /*0430*/  LOP3.LUT R21, R18, 0xff800000, RZ, 0xc0, !PT ;  /* 0xff80000012157812 */ /* 0x000fe200078ec0ff */
[----:B------:R-:W-:Y:S01]  /*0440*/  FFMA.FTZ R19, R20, R19, -0.16641564667224884033 ;  /* 0xbe2a68dd14137423 */ /* 0x000fe20000010013 */
[----:B------:R-:W-:Y:S02]  /*0450*/  @!P3 FMUL R28, R28, 0.5 ;  /* 0x3f0000001c1cb820 */ /* 0x000fe40000400000 */
[----:B------:R-:W-:Y:S01]  /*0460*/  IADD3 R25, -R21, 0x40800000, RZ ;  /* 0x4080000015197810 */ /* 0x000fe20007ffe1ff */
[----:B------:R-:W-:Y:S02]  /*0470*/  FFMA.FTZ R19, R20, R19, 0.19988867640495300293 ;  /* 0x3e4caf9e14137423 */ /* 0x000fe40000010013 */
[----:B------:R-:W-:Y:S01]  /*0480*/  @!P4 FMUL R30, R30, 0.5 ;  /* 0x3f0000001e1ec820 */ /* 0x000fe20000400000 */
[----:B-1----:R-:W-:Y:S01]  /*0490*/  IADD3 R24, R12, -R21, RZ ;  /* 0x800000150c187210 */ /* 0x002fe20007ffe0ff */
[C---:B------:R-:W-:Y:S01]  /*04a0*/  FFMA.FTZ R19, R20.reuse, R19, -0.25000196695327758789 ;  /* 0xbe80004214137423 */ /* 0x040fe20000010013 */
[----:B------:R-:W-:Y:S01]  /*04b0*/  FFMA.FTZ R27, R25, R14, -1 ;  /* 0xbf800000191b7423 */ /* 0x000fe2000001000e */
[----:B------:R-:W1:Y:S02]  /*04c0*/  MUFU.EX2 R18, R28 ;  /* 0x0000001c00127308 */ /* 0x000e640000000800 */
[----:B------:R-:W-:Y:S01]  /*04d0*/  FFMA.FTZ R19, R20, R19, 0.33333510160446166992 ;  /* 0x3eaaaae614137423 */ /* 0x000fe20000010013 */
[----:B------:R-:W-:Y:S01]  /*04e0*/  FADD R26, R24, R27 ;  /* 0x0000001b181a7221 */ /* 0x000fe20000000000 */
[----:B--2---:R-:W-:-:S02]  /*04f0*/  @!P2 FMUL R17, R17, R17 ;  /* 0x000000111111a220 */ /* 0x004fc40000400000 */
[----:B------:R-:W-:Y:S01]  /*0500*/  FFMA.FTZ R25, R20, R19, -0.5 ;  /* 0xbf00000014197423 */ /* 0x000fe20000010013 */
[----:B------:R-:W-:Y:S01]  /*0510*/  FFMA.FTZ R27, R26, -R15, 0.10546888411045074463 ;  /* 0x3dd800121a1b7423 */ /* 0x000fe2000001080f */
[----:B------:R-:W2:Y:S01]  /*0520*/  MUFU.EX2 R19, R30 ;  /* 0x0000001e00137308 */ /* 0x000ea20000000800 */
[----:B------:R-:W-:Y:S01]  /*0530*/  FADD.FTZ.RZ R24, R17, 1 ;  /* 0x3f80000011187421 */ /* 0x000fe2000001c000 */
[----:B------:R-:W-:Y:S01]  /*0540*/  FMUL R25, R20, R25 ;  /* 0x0000001914197220 */ /* 0x000fe20000400000 */
[----:B------:R-:W-:-:S03]  /*0550*/  FFMA.FTZ R27, R26, R27, -0.13229703903198242188 ;  /* 0xbe0778e01a1b7423 */ /* 0x000fc6000001001b */
[----:B------:R-:W-:Y:S01]  /*0560*/  FFMA.FTZ R20, R20, R25, R20 ;  /* 0x0000001914147223 */ /* 0x000fe20000010014 */
[----:B------:R-:W-:Y:S01]  /*0570*/  FFMA.FTZ R27, R26, R27, 0.14491446316242218018 ;  /* 0x3e1464751a1b7423 */ /* 0x000fe2000001001b */
[----:B-1----:R-:W-:Y:S02]  /*0580*/  @!P3 FMUL R18, R18, R18 ;  /* 0x000000121212b220 */ /* 0x002fe40000400000 */
[----:B------:R-:W-:Y:S01]  /*0590*/  FFMA.FTZ R20, R23, 0.69314718246459960938, R20 ;  /* 0x3f31721817147823 */ /* 0x000fe20000010014 */
[----:B------:R-:W-:Y:S01]  /*05a0*/  FFMA.FTZ R27, R26, R27, -0.16641564667224884033 ;  /* 0xbe2a68dd1a1b7423 */ /* 0x000fe2000001001b */
[----:B--2---:R-:W-:Y:S01]  /*05b0*/  @!P4 FMUL R19, R19, R19 ;  /* 0x000000131313c220 */ /* 0x004fe20000400000 */
[----:B------:R-:W-:Y:S06]  /*05c0*/  @!P1 BRA `(.L_x_1) ;  /* 0x0000000000149947 */ /* 0x000fec0003800000 */
[C---:B------:R-:W-:Y:S02]  /*05d0*/  ISETP.GE.AND P1, PT, R22.reuse, -0x407fffff, PT ;  /* 0xbf8000011600780c */ /* 0x040fe40003f26270 */
[----:B------:R-:W-:-:S11]  /*05e0*/  FSETP.NEU.AND P2, PT, R22, RZ, PT ;  /* 0x000000ff1600720b */ /* 0x000fd60003f4d000 */
[----:B------:R-:W-:-:S05]  /*05f0*/  @P1 MOV R23, 0x7f800000 ;  /* 0x7f80000000171802 */ /* 0x000fca0000000f00 */
[----:B------:R-:W-:-:S05]  /*0600*/  @P1 FFMA.FTZ R20, R22, R23, +INF ;  /* 0x7f80000016141423 */ /* 0x000fca0000010017 */
[----:B------:R-:W-:-:S07]  /*0610*/  FSEL R20, R20, -RZ, P2 ;  /* 0x800000ff14147208 */ /* 0x000fce0001000000 */
.L_x_1:
[----:B------:R-:W-:Y:S05]  /*0620*/  BSYNC B0 ;  /* 0x0000000000007941 */ /* 0x000fea0003800000 */
.L_x_0:
[----:B------:R-:W-:Y:S01]  /*0630*/  FADD.FTZ.RZ R22, R18, 1 ;  /* 0x3f80000012167421 */ /* 0x000fe2000001c000 */
[C---:B------:R-:W-:Y:S01]  /*0640*/  FFMA.FTZ R27, R26.reuse, R27, 0.19988867640495300293 ;  /* 0x3e4caf9e1a1b7423 */ /* 0x040fe2000001001b */
[----:B------:R-:W-:Y:S01]  /*0650*/  IADD3 R24, R24, -0x3f400000, RZ ;  /* 0xc0c0000018187810 */ /* 0x000fe20007ffe0ff */
[----:B------:R-:W-:Y:S01]  /*0660*/  FADD.FTZ.RZ R23, R19, 1 ;  /* 0x3f80000013177421 */ /* 0x000fe2000001c000 */
[----:B------:R-:W-:Y:S01]  /*0670*/  FSETP.GT.AND P1, PT, -R13, RZ, PT ;  /* 0x000000ff0d00720b */ /* 0x000fe20003f24100 */
[----:B------:R-:W-:Y:S01]  /*0680*/  FFMA.FTZ R27, R26, R27, -0.25000196695327758789 ;  /* 0xbe8000421a1b7423 */ /* 0x000fe2000001001b */
[----:B------:R-:W-:Y:S01]  /*0690*/  IADD3 R13, R22, -0x3f400000, RZ ;  /* 0xc0c00000160d7810 */ /* 0x000fe20007ffe0ff */
[----:B------:R-:W-:Y:S01]  /*06a0*/  BSSY B0, `(.L_x_2) ;  /* 0x0000023000007945 */ /* 0x000fe20003800000 */
[----:B------:R-:W-:Y:S01]  /*06b0*/  LOP3.LUT R24, R24, 0xff800000, RZ, 0xc0, !PT ;  /* 0xff80000018187812 */ /* 0x000fe200078ec0ff */
[----:B------:R-:W-:Y:S01]  /*06c0*/  FFMA.FTZ R27, R26, R27, 0.33333510160446166992 ;  /* 0x3eaaaae61a1b7423 */ /* 0x000fe2000001001b */
[----:B------:R-:W-:-:S02]  /*06d0*/  LOP3.LUT R13, R13, 0xff800000, RZ, 0xc0, !PT ;  /* 0xff8000000d0d7812 */ /* 0x000fc400078ec0ff */
[----:B------:R-:W-:Y:S01]  /*06e0*/  IADD3 R25, -R24, 0x40800000, RZ ;  /* 0x4080000018197810 */ /* 0x000fe20007ffe1ff */
[C---:B------:R-:W-:Y:S01]  /*06f0*/  FFMA.FTZ R27, R26.reuse, R27, -0.5 ;  /* 0xbf0000001a1b7423 */ /* 0x040fe2000001001b */
[----:B------:R-:W-:Y:S02]  /*0700*/  IADD3 R22, R23, -0x3f400000, RZ ;  /* 0xc0c0000017167810 */ /* 0x000fe40007ffe0ff */
[----:B------:R-:W-:Y:S01]  /*0710*/  IADD3 R29, -R13, 0x40800000, RZ ;  /* 0x408000000d1d7810 */ /* 0x000fe20007ffe1ff */
[-C--:B------:R-:W-:Y:S01]  /*0720*/  FFMA.FTZ R30, R25, R14.reuse, -1 ;  /* 0xbf800000191e7423 */ /* 0x080fe2000001000e */
[----:B------:R-:W-:Y:S01]  /*0730*/  IADD3 R23, R17, -R24, RZ ;  /* 0x8000001811177210 */ /* 0x000fe20007ffe0ff */
[----:B------:R-:W-:Y:S01]  /*0740*/  FMUL R27, R26, R27 ;  /* 0x0000001b1a1b7220 */ /* 0x000fe20000400000 */
[----:B------:R-:W-:Y:S01]  /*0750*/  ISETP.GE.U32.AND P2, PT, R12, 0x7f800000, PT ;  /* 0x7f8000000c00780c */ /* 0x000fe20003f46070 */
[----:B------:R-:W-:Y:S01]  /*0760*/  FFMA.FTZ R32, R29, R14, -1 ;  /* 0xbf8000001d207423 */ /* 0x000fe2000001000e */
[----:B------:R-:W-:Y:S01]  /*0770*/  IADD3 R25, R18, -R13, RZ ;  /* 0x8000000d12197210 */ /* 0x000fe20007ffe0ff */
[----:B------:R-:W-:Y:S01]  /*0780*/  FADD R30, R23, R30 ;  /* 0x0000001e171e7221 */ /* 0x000fe20000000000 */
[----:B------:R-:W-:Y:S01]  /*0790*/  LOP3.LUT R22, R22, 0xff800000, RZ, 0xc0, !PT ;  /* 0xff80000016167812 */ /* 0x000fe200078ec0ff */
[----:B------:R-:W-:Y:S01]  /*07a0*/  FFMA.FTZ R28, R26, R27, R26 ;  /* 0x0000001b1a1c7223 */ /* 0x000fe2000001001a */
[----:B------:R-:W-:Y:S01]  /*07b0*/  I2FP.F32.S32 R21, R21 ;  /* 0x0000001500157245 */ /* 0x000fe20000201400 */
[----:B------:R-:W-:Y:S01]  /*07c0*/  FADD R26, R25, R32 ;  /* 0x00000020191a7221 */ /* 0x000fe20000000000 */
[----:B------:R-:W-:Y:S01]  /*07d0*/  FFMA.FTZ R23, R30, -R15, 0.10546888411045074463 ;  /* 0x3dd800121e177423 */ /* 0x000fe2000001080f */
[----:B------:R-:W-:-:S02]  /*07e0*/  IADD3 R27, -R22, 0x40800000, RZ ;  /* 0x40800000161b7810 */ /* 0x000fc40007ffe1ff */
[----:B------:R-:W-:Y:S01]  /*07f0*/  FFMA.FTZ R25, R26, -R15, 0.10546888411045074463 ;  /* 0x3dd800121a197423 */ /* 0x000fe2000001080f */
[----:B------:R-:W-:Y:S01]  /*0800*/  FFMA.FTZ R23, R30, R23, -0.13229703903198242188 ;  /* 0xbe0778e01e177423 */ /* 0x000fe20000010017 */
[----:B------:R-:W-:Y:S01]  /*0810*/  FMUL R21, R21, 1.1920928955078125e-07 ;  /* 0x3400000015157820 */ /* 0x000fe20000400000 */
[----:B------:R-:W-:Y:S01]  /*0820*/  FFMA.FTZ R32, R27, R14, -1 ;  /* 0xbf8000001b207423 */ /* 0x000fe2000001000e */
[----:B------:R-:W-:Y:S01]  /*0830*/  IADD3 R27, R19, -R22, RZ ;  /* 0x80000016131b7210 */ /* 0x000fe20007ffe0ff */
[----:B------:R-:W-:Y:S01]  /*0840*/  FFMA.FTZ R25, R26, R25, -0.13229703903198242188 ;  /* 0xbe0778e01a197423 */ /* 0x000fe20000010019 */
[----:B------:R-:W-:Y:S01]  /*0850*/  FFMA.FTZ R23, R30, R23, 0.14491446316242218018 ;  /* 0x3e1464751e177423 */ /* 0x000fe20000010017 */
[----:B------:R-:W-:Y:S01]  /*0860*/  FFMA.FTZ R14, R21, 0.69314718246459960938, R28 ;  /* 0x3f317218150e7823 */ /* 0x000fe2000001001c */
[----:B------:R-:W-:Y:S06]  /*0870*/  @!P2 BRA `(.L_x_3) ;  /* 0x000000000014a947 */ /* 0x000fec0003800000 */
[C---:B------:R-:W-:Y:S02]  /*0880*/  ISETP.GE.AND P2, PT, R12.reuse, -0x407fffff, PT ;  /* 0xbf8000010c00780c */ /* 0x040fe40003f46270 */
[----:B------:R-:W-:-:S11]  /*0890*/  FSETP.NEU.AND P3, PT, R12, RZ, PT ;  /* 0x000000ff0c00720b */ /* 0x000fd60003f6d000 */
[----:B------:R-:W-:-:S05]  /*08a0*/  @P2 MOV R21, 0x7f800000 ;  /* 0x7f80000000152802 */ /* 0x000fca0000000f00 */
[----:B------:R-:W-:-:S05]  /*08b0*/  @P2 FFMA.FTZ R14, R12, R21, +INF ;  /* 0x7f8000000c0e2423 */ /* 0x000fca0000010015 */
[----:B------:R-:W-:-:S07]  /*08c0*/  FSEL R14, R14, -RZ, P3 ;  /* 0x800000ff0e0e7208 */ /* 0x000fce0001800000 */
.L_x_3:
[----:B------:R-:W-:Y:S05]  /*08d0*/  BSYNC B0 ;  /* 0x0000000000007941 */ /* 0x000fea0003800000 */
.L_x_2:
[----:B------:R-:W-:Y:S01]  /*08e0*/  FFMA.FTZ R25, R26, R25, 0.14491446316242218018 ;  /* 0x3e1464751a197423 */ /* 0x000fe20000010019 */
[----:B------:R-:W-:Y:S01]  /*08f0*/  FFMA.FTZ R23, R30, R23, -0.16641564667224884033 ;  /* 0xbe2a68dd1e177423 */ /* 0x000fe20000010017 */
[----:B------:R-:W-:Y:S01]  /*0900*/  FADD R32, R27, R32 ;  /* 0x000000201b207221 */ /* 0x000fe20000000000 */
[----:B------:R-:W-:Y:S01]  /*0910*/  ISETP.GE.U32.AND P5, PT, R17, 0x7f800000, PT ;  /* 0x7f8000001100780c */ /* 0x000fe20003fa6070 */
[----:B------:R-:W-:Y:S01]  /*0920*/  FFMA.FTZ R25, R26, R25, -0.16641564667224884033 ;  /* 0xbe2a68dd1a197423 */ /* 0x000fe20000010019 */
[----:B------:R-:W-:Y:S01]  /*0930*/  FFMA.FTZ R23, R30, R23, 0.19988867640495300293 ;  /* 0x3e4caf9e1e177423 */ /* 0x000fe20000010017 */
[----:B------:R-:W-:Y:S01]  /*0940*/  FFMA.FTZ R15, R32, -R15, 0.10546888411045074463 ;  /* 0x3dd80012200f7423 */ /* 0x000fe2000001080f */
[----:B------:R-:W-:Y:S01]  /*0950*/  I2FP.F32.S32 R24, R24 ;  /* 0x0000001800187245 */ /* 0x000fe20000201400 */
[----:B------:R-:W-:Y:S01]  /*0960*/  FFMA.FTZ R25, R26, R25, 0.19988867640495300293 ;  /* 0x3e4caf9e1a197423 */ /* 0x000fe20000010019 */
[----:B------:R-:W-:Y:S01]  /*0970*/  FFMA.FTZ R23, R30, R23, -0.25000196695327758789 ;  /* 0xbe8000421e177423 */ /* 0x000fe20000010017 */
[----:B------:R-:W-:Y:S01]  /*0980*/  FFMA.FTZ R15, R32, R15, -0.13229703903198242188 ;  /* 0xbe0778e0200f7423 */ /* 0x000fe2000001000f */
[----:B------:R-:W-:Y:S01]  /*0990*/  I2FP.F32.S32 R13, R13 ;  /* 0x0000000d000d7245 */ /* 0x000fe20000201400 */
[----:B------:R-:W-:Y:S01]  /*09a0*/  FFMA.FTZ R25, R26, R25, -0.25000196695327758789 ;  /* 0xbe8000421a197423 */ /* 0x000fe20000010019 */
[----:B------:R-:W-:Y:S01]  /*09b0*/  FFMA.FTZ R23, R30, R23, 0.33333510160446166992 ;  /* 0x3eaaaae61e177423 */ /* 0x000fe20000010017 */
[----:B------:R-:W-:Y:S01]  /*09c0*/  FFMA.FTZ R15, R32, R15, 0.14491446316242218018 ;  /* 0x3e146475200f7423 */ /* 0x000fe2000001000f */
[----:B------:R-:W-:Y:S01]  /*09d0*/  FMUL R24, R24, 1.1920928955078125e-07 ;  /* 0x3400000018187820 */ /* 0x000fe20000400000 */
[----:B------:R-:W-:Y:S01]  /*09e0*/  FFMA.FTZ R25, R26, R25, 0.33333510160446166992 ;  /* 0x3eaaaae61a197423 */ /* 0x000fe20000010019 */
[----:B------:R-:W-:Y:S01]  /*09f0*/  FFMA.FTZ R23, R30, R23, -0.5 ;  /* 0xbf0000001e177423 */ /* 0x000fe20000010017 */
[----:B------:R-:W-:Y:S01]  /*0a00*/  FFMA.FTZ R15, R32, R15, -0.16641564667224884033 ;  /* 0xbe2a68dd200f7423 */ /* 0x000fe2000001000f */
[----:B------:R-:W-:Y:S01]  /*0a10*/  BSSY B0, `(.L_x_4) ;  /* 0x0000014000007945 */ /* 0x000fe20003800000 */
[----:B------:R-:W-:Y:S01]  /*0a20*/  FFMA.FTZ R25, R26, R25, -0.5 ;  /* 0xbf0000001a197423 */ /* 0x000fe20000010019 */
[----:B------:R-:W-:Y:S01]  /*0a30*/  FMUL R23, R30, R23 ;  /* 0x000000171e177220 */ /* 0x000fe20000400000 */
[----:B------:R-:W-:Y:S01]  /*0a40*/  FFMA.FTZ R15, R32, R15, 0.19988867640495300293 ;  /* 0x3e4caf9e200f7423 */ /* 0x000fe2000001000f */
[----:B------:R-:W-:Y:S01]  /*0a50*/  FSETP.GT.AND P2, PT, -R6, RZ, PT ;  /* 0x000000ff0600720b */ /* 0x000fe20003f44100 */
[----:B------:R-:W-:Y:S01]  /*0a60*/  FMUL R25, R26, R25 ;  /* 0x000000191a197220 */ /* 0x000fe20000400000 */
[----:B------:R-:W-:Y:S01]  /*0a70*/  FFMA.FTZ R23, R30, R23, R30 ;  /* 0x000000171e177223 */ /* 0x000fe2000001001e */
[----:B------:R-:W-:Y:S01]  /*0a80*/  FFMA.FTZ R15, R32, R15, -0.25000196695327758789 ;  /* 0xbe800042200f7423 */ /* 0x000fe2000001000f */
[----:B------:R-:W-:Y:S01]  /*0a90*/  FSETP.GT.AND P3, PT, -R7, RZ, PT ;  /* 0x000000ff0700720b */ /* 0x000fe20003f64100 */
[----:B------:R-:W-:Y:S01]  /*0aa0*/  FFMA.FTZ R26, R26, R25, R26 ;  /* 0x000000191a1a7223 */ /* 0x000fe2000001001a */
[----:B------:R-:W-:Y:S01]  /*0ab0*/  ISETP.GE.U32.AND P4, PT, R18, 0x7f800000, PT ;  /* 0x7f8000001200780c */ /* 0x000fe20003f86070 */
[----:B------:R-:W-:Y:S01]  /*0ac0*/  FMUL R13, R13, 1.1920928955078125e-07 ;  /* 0x340000000d0d7820 */ /* 0x000fe20000400000 */
[----:B------:R-:W-:Y:S01]  /*0ad0*/  FFMA.FTZ R15, R32, R15, 0.33333510160446166992 ;  /* 0x3eaaaae6200f7423 */ /* 0x000fe2000001000f */
[----:B------:R-:W-:Y:S01]  /*0ae0*/  FFMA.FTZ R23, R24, 0.69314718246459960938, R23 ;  /* 0x3f31721818177823 */ /* 0x000fe20000010017 */
[----:B------:R-:W-:Y:S09]  /*0af0*/  @!P5 BRA `(.L_x_5) ;  /* 0x000000000014d947 */ /* 0x000ff20003800000 */
[C---:B------:R-:W-:Y:S02]  /*0b00*/  ISETP.GE.AND P5, PT, R17.reuse, -0x407fffff, PT ;  /* 0xbf8000011100780c */ /* 0x040fe40003fa6270 */
[----:B------:R-:W-:-:S11]  /*0b10*/  FSETP.NEU.AND P6, PT, R17, RZ, PT ;  /* 0x000000ff1100720b */ /* 0x000fd60003fcd000 */
[----:B------:R-:W-:-:S05]  /*0b20*/  @P5 MOV R6, 0x7f800000 ;  /* 0x7f80000000065802 */ /* 0x000fca0000000f00 */
[----:B------:R-:W-:-:S05]  /*0b30*/  @P5 FFMA.FTZ R23, R17, R6, +INF ;  /* 0x7f80000011175423 */ /* 0x000fca0000010006 */
[----:B------:R-:W-:-:S07]  /*0b40*/  FSEL R23, R23, -RZ, P6 ;  /* 0x800000ff17177208 */ /* 0x000fce0003000000 */
.L_x_5:
[----:B------:R-:W-:Y:S05]  /*0b50*/  BSYNC B0 ;  /* 0x0000000000007941 */ /* 0x000fea0003800000 */
.L_x_4:
[----:B------:R-:W-:Y:S01]  /*0b60*/  BSSY B0, `(.L_x_6) ;  /* 0x0000009000007945 */ /* 0x000fe20003800000 */
[----:B------:R-:W-:Y:S01]  /*0b70*/  FFMA.FTZ R15, R32, R15, -0.5 ;  /* 0xbf000000200f7423 */ /* 0x000fe2000001000f */
[----:B------:R-:W-:Y:S02]  /*0b80*/  FFMA.FTZ R13, R13, 0.69314718246459960938, R26 ;  /* 0x3f3172180d0d7823 */ /* 0x000fe4000001001a */
[----:B------:R-:W-:Y:S05]  /*0b90*/  @!P4 BRA `(.L_x_7) ;  /* 0x000000000014c947 */ /* 0x000fea0003800000 */
[C---:B------:R-:W-:Y:S02]  /*0ba0*/  ISETP.GE.AND P4, PT, R18.reuse, -0x407fffff, PT ;  /* 0xbf8000011200780c */ /* 0x040fe40003f86270 */
[----:B------:R-:W-:-:S11]  /*0bb0*/  FSETP.NEU.AND P5, PT, R18, RZ, PT ;  /* 0x000000ff1200720b */ /* 0x000fd60003fad000 */
[----:B------:R-:W-:-:S05]  /*0bc0*/  @P4 MOV R7, 0x7f800000 ;  /* 0x7f80000000074802 */ /* 0x000fca0000000f00 */
[----:B------:R-:W-:-:S05]  /*0bd0*/  @P4 FFMA.FTZ R13, R18, R7, +INF ;  /* 0x7f800000120d4423 */ /* 0x000fca0000010007 */
[----:B------:R-:W-:-:S07]  /*0be0*/  FSEL R13, R13, -RZ, P5 ;  /* 0x800000ff0d0d7208 */ /* 0x000fce0002800000 */
.L_x_7:
[----:B------:R-:W-:Y:S05]  /*0bf0*/  BSYNC B0 ;  /* 0x0000000000007941 */ /* 0x000fea0003800000 */
.L_x_6:
[----:B------:R-:W-:Y:S01]  /*0c00*/  ISETP.GE.U32.AND P5, PT, R19, 0x7f800000, PT ;  /* 0x7f8000001300780c */ /* 0x000fe20003fa6070 */
[----:B------:R-:W-:Y:S01]  /*0c10*/  FMUL R15, R32, R15 ;  /* 0x0000000f200f7220 */ /* 0x000fe20000400000 */
[----:B------:R-:W-:Y:S01]  /*0c20*/  I2FP.F32.S32 R22, R22 ;  /* 0x0000001600167245 */ /* 0x000fe20000201400 */
[----:B------:R-:W-:Y:S01]  /*0c30*/  BSSY B0, `(.L_x_8) ;  /* 0x000000f000007945 */ /* 0x000fe20003800000 */
[----:B------:R-:W-:Y:S01]  /*0c40*/  FSETP.GT.AND P4, PT, -R8, RZ, PT ;  /* 0x000000ff0800720b */ /* 0x000fe20003f84100 */
[----:B------:R-:W-:Y:S01]  /*0c50*/  FFMA.FTZ R15, R32, R15, R32 ;  /* 0x0000000f200f7223 */ /* 0x000fe20000010020 */
[----:B------:R-:W-:Y:S01]  /*0c60*/  FSEL R9, R9, RZ, !P1 ;  /* 0x000000ff09097208 */ /* 0x000fe20004800000 */
[----:B------:R-:W-:Y:S01]  /*0c70*/  FMUL R22, R22, 1.1920928955078125e-07 ;  /* 0x3400000016167820 */ /* 0x000fe20000400000 */
[----:B------:R-:W-:Y:S02]  /*0c80*/  FSEL R10, R10, RZ, !P2 ;  /* 0x000000ff0a0a7208 */ /* 0x000fe40005000000 */
[----:B------:R-:W-:Y:S01]  /*0c90*/  FSEL R6, R11, RZ, !P3 ;  /* 0x000000ff0b067208 */ /* 0x000fe20005800000 */
[----:B------:R-:W-:Y:S01]  /*0ca0*/  FFMA.FTZ R15, R22, 0.69314718246459960938, R15 ;  /* 0x3f317218160f7823 */ /* 0x000fe2000001000f */
[----:B------:R-:W-:Y:S01]  /*0cb0*/  FSEL R16, R16, RZ, !P4 ;  /* 0x000000ff10107208 */ /* 0x000fe20006000000 */
[----:B------:R-:W-:Y:S06]  /*0cc0*/  @!P5 BRA `(.L_x_9) ;  /* 0x000000000014d947 */ /* 0x000fec0003800000 */
[C---:B------:R-:W-:Y:S02]  /*0cd0*/  ISETP.GE.AND P1, PT, R19.reuse, -0x407fffff, PT ;  /* 0xbf8000011300780c */ /* 0x040fe40003f26270 */
[----:B------:R-:W-:-:S11]  /*0ce0*/  FSETP.NEU.AND P2, PT, R19, RZ, PT ;  /* 0x000000ff1300720b */ /* 0x000fd60003f4d000 */
[----:B------:R-:W-:-:S05]  /*0cf0*/  @P1 MOV R8, 0x7f800000 ;  /* 0x7f80000000081802 */ /* 0x000fca0000000f00 */
[----:B------:R-:W-:-:S05]  /*0d00*/  @P1 FFMA.FTZ R15, R19, R8, +INF ;  /* 0x7f800000130f1423 */ /* 0x000fca0000010008 */
[----:B------:R-:W-:-:S07]  /*0d10*/  FSEL R15, R15, -RZ, P2 ;  /* 0x800000ff0f0f7208 */ /* 0x000fce0001000000 */
.L_x_9:
[----:B------:R-:W-:Y:S05]  /*0d20*/  BSYNC B0 ;  /* 0x0000000000007941 */ /* 0x000fea0003800000 */
.L_x_8:
[----:B------:R-:W-:Y:S01]  /*0d30*/  FADD R9, R9, -R14 ;  /* 0x8000000e09097221 */ /* 0x000fe20000000000 */
[----:B------:R-:W-:Y:S01]  /*0d40*/  FADD R10, R10, -R23 ;  /* 0x800000170a0a7221 */ /* 0x000fe20000000000 */
[----:B------:R-:W-:Y:S01]  /*0d50*/  FADD R6, R6, -R13 ;  /* 0x8000000d06067221 */ /* 0x000fe20000000000 */
[----:B------:R-:W-:Y:S01]  /*0d60*/  FSETP.GT.AND P1, PT, R4, RZ, PT ;  /* 0x000000ff0400720b */ /* 0x000fe20003f24000 */
[----:B------:R-:W-:Y:S01]  /*0d70*/  FADD R15, R16, -R15 ;  /* 0x8000000f100f7221 */ /* 0x000fe20000000000 */
[----:B------:R-:W-:Y:S01]  /*0d80*/  FADD R9, R9, R10 ;  /* 0x0000000a09097221 */ /* 0x000fe20000000000 */
[----:B------:R-:W-:Y:S01]  /*0d90*/  ISETP.LT.AND P0, PT, R5, 0x4, !P0 ;  /* 0x000000040500780c */ /* 0x000fe20004701270 */
[----:B------:R-:W-:Y:S01]  /*0da0*/  ULDC.64 UR6, c[0x0][0x220] ;  /* 0x0000880000067ab9 */ /* 0x000fe20000000a00 */
[----:B------:R-:W-:Y:S01]  /*0db0*/  SHF.R.S32.HI R8, RZ, 0x1f, R5 ;  /* 0x0000001fff087819 */ /* 0x000fe20000011405 */
[----:B------:R-:W-:Y:S01]  /*0dc0*/  FADD R6, R9, R6 ;  /* 0x0000000609067221 */ /* 0x000fe20000000000 */
[----:B------:R-:W-:Y:S01]  /*0dd0*/  FSEL R7, R4, RZ, !P1 ;  /* 0x000000ff04077208 */ /* 0x000fe20004800000 */
[----:B------:R-:W-:Y:S01]  /*0de0*/  ULDC.64 UR8, c[0x0][0x228] ;  /* 0x00008a0000087ab9 */ /* 0x000fe20000000a00 */
[----:B------:R-:W-:Y:S01]  /*0df0*/  SHF.L.U64.HI R8, R5, 0x2, R8 ;  /* 0x0000000205087819 */ /* 0x000fe20000010208 */
[----:B------:R-:W-:Y:S01]  /*0e00*/  FADD R15, R6, R15 ;  /* 0x0000000f060f7221 */ /* 0x000fe20000000000 */
[----:B------:R-:W-:Y:S01]  /*0e10*/  IADD3 R4, P1, R0, UR6, RZ ;  /* 0x0000000600047c10 */ /* 0x000fe2000ff3e0ff */
[----:B------:R-:W-:-:S02]  /*0e20*/  FADD R9, R7, -R20 ;  /* 0x8000001407097221 */ /* 0x000fc40000000000 */
[----:B------:R-:W-:Y:S01]  /*0e30*/  FMUL R15, R15, 0.25 ;  /* 0x3e8000000f0f7820 */ /* 0x000fe20000400000 */
[----:B------:R-:W-:Y:S02]  /*0e40*/  IADD3.X R5, R8, UR7, RZ, P1, !PT ;  /* 0x0000000708057c10 */ /* 0x000fe40008ffe4ff */
[----:B------:R-:W-:Y:S01]  /*0e50*/  IADD3 R6, P1, R0, UR8, RZ ;  /* 0x0000000800067c10 */ /* 0x000fe2000ff3e0ff */
[----:B------:R1:W-:Y:S01]  /*0e60*/  @P0 STG.E desc[UR4][R2.64], R9 ;  /* 0x0000000902000986 */ /* 0x0003e2000c101904 */
[----:B------:R-:W-:Y:S02]  /*0e70*/  FADD R11, R9, R15 ;  /* 0x0000000f090b7221 */ /* 0x000fe40000000000 */
[----:B------:R-:W-:Y:S01]  /*0e80*/  IADD3.X R7, R8, UR9, RZ, P1, !PT ;  /* 0x0000000908077c10 */ /* 0x000fe20008ffe4ff */
[----:B------:R1:W-:Y:S01]  /*0e90*/  @P0 STG.E desc[UR4][R4.64], R15 ;  /* 0x0000000f04000986 */ /* 0x0003e2000c101904 */
[----:B------:R-:W-:Y:S07]  /*0ea0*/  @!P0 EXIT ;  /* 0x000000000000894d */ /* 0x000fee0003800000 */
[----:B------:R-:W-:Y:S01]  /*0eb0*/  STG.E desc[UR4][R6.64], R11 ;  /* 0x0000000b06007986 */ /* 0x000fe2000c101904 */
[----:B------:R-:W-:Y:S05]  /*0ec0*/  EXIT ;  /* 0x000000000000794d */ /* 0x000fea0003800000 */
.L_x_10:
[----:B------:R-:W-:-:S00]  /*0ed0*/  BRA `(.L_x_10) ;  /* 0xfffffffc00fc7947 */ /* 0x000fc0000383ffff */
[----:B------:R-:W-:-:S00]  /*0ee0*/  NOP ;  /* 0x0000000000007918 */ /* 0x000fc00000000000 */
        /* <DEDUP_REMOVED lines=9> */
.L_x_11:


//--------------------- .nv.global.init           --------------------------
	.section	.nv.global.init,"aw",@progbits
.nv.global.init:
	.type		_$_str,@object
	.size		_$_str,(.L_0 - _$_str)
_$_str:
        /*0000*/ 	.byte	0x5f, 0x5f, 0x43, 0x55, 0x44, 0x41, 0x5f, 0x46, 0x54, 0x5a, 0x00
.L_0:


//--------------------- .nv.constant0.triton_poi_fused_add_div_log_sigmoid_forward_mean_mul_neg_0 --------------------------
	.section	.nv.constant0.triton_poi_fused_add_div_log_sigmoid_forward_mean_mul_neg_0,"a",@progbits
	.sectionflags	@""
	.align	4
.nv.constant0.triton_poi_fused_add_div_log_sigmoid_forward_mean_mul_neg_0:
	.zero		564
